	.version 2.3
	.target sm_20
	.address_size 64
	// compiled with /usr/local/cuda/open64/lib//be
	// nvopencc 4.0 built on 2011-02-18

	.visible .func (.param .s32 __cudaretf__Z20_cudaUpdateFastBgGMMifffPi) _Z20_cudaUpdateFastBgGMMifffPi (.param .s32 __cudaparmf1__Z20_cudaUpdateFastBgGMMifffPi, .param .f32 __cudaparmf2__Z20_cudaUpdateFastBgGMMifffPi, .param .f32 __cudaparmf3__Z20_cudaUpdateFastBgGMMifffPi, .param .f32 __cudaparmf4__Z20_cudaUpdateFastBgGMMifffPi, .param .u64 __cudaparmf5__Z20_cudaUpdateFastBgGMMifffPi)

	.visible .func (.param .s32 __cudaretf__Z20_cudaRemoveShadowGMMifffi) _Z20_cudaRemoveShadowGMMifffi (.param .s32 __cudaparmf1__Z20_cudaRemoveShadowGMMifffi, .param .f32 __cudaparmf2__Z20_cudaRemoveShadowGMMifffi, .param .f32 __cudaparmf3__Z20_cudaRemoveShadowGMMifffi, .param .f32 __cudaparmf4__Z20_cudaRemoveShadowGMMifffi, .param .s32 __cudaparmf5__Z20_cudaRemoveShadowGMMifffi)

	.visible .func _Z30_cudaReplacePixelBackgroundGMMiP6uchar4 (.param .s32 __cudaparmf1__Z30_cudaReplacePixelBackgroundGMMiP6uchar4, .param .u64 __cudaparmf2__Z30_cudaReplacePixelBackgroundGMMiP6uchar4)

	//-----------------------------------------------------------
	// Compiling /tmp/tmpxft_00001b94_00000000-9_CvFastBgGMM_ver5.cpp3.i (/tmp/ccBI#.CfirNk)
	//-----------------------------------------------------------

	//-----------------------------------------------------------
	// Options:
	//-----------------------------------------------------------
	//  Target:ptx, ISA:sm_20, Endian:little, Pointer Size:64
	//  -O3	(Optimization level)
	//  -g0	(Debug level)
	//  -m2	(Report advisories)
	//-----------------------------------------------------------

	.file	1	"<command-line>"
	.file	2	"/tmp/tmpxft_00001b94_00000000-8_CvFastBgGMM_ver5.cudafe2.gpu"
	.file	3	"CvFastBgGMM_ver5.cu"
	.file	4	"/usr/lib/x86_64-linux-gnu/gcc/x86_64-linux-gnu/4.5.2/include/stddef.h"
	.file	5	"/usr/local/cuda/bin/../include/crt/device_runtime.h"
	.file	6	"/usr/local/cuda/bin/../include/host_defines.h"
	.file	7	"/usr/local/cuda/bin/../include/builtin_types.h"
	.file	8	"/usr/local/cuda/bin/../include/device_types.h"
	.file	9	"/usr/local/cuda/bin/../include/driver_types.h"
	.file	10	"/usr/local/cuda/bin/../include/surface_types.h"
	.file	11	"/usr/local/cuda/bin/../include/texture_types.h"
	.file	12	"/usr/local/cuda/bin/../include/vector_types.h"
	.file	13	"/usr/local/cuda/bin/../include/device_launch_parameters.h"
	.file	14	"/usr/local/cuda/bin/../include/crt/storage_class.h"
	.file	15	"/usr/include/bits/types.h"
	.file	16	"/usr/include/time.h"
	.file	17	"/usr/local/cuda/bin/../include/common_functions.h"
	.file	18	"/usr/local/cuda/bin/../include/math_functions.h"
	.file	19	"/usr/local/cuda/bin/../include/math_constants.h"
	.file	20	"/usr/local/cuda/bin/../include/device_functions.h"
	.file	21	"/usr/local/cuda/bin/../include/sm_11_atomic_functions.h"
	.file	22	"/usr/local/cuda/bin/../include/sm_12_atomic_functions.h"
	.file	23	"/usr/local/cuda/bin/../include/sm_13_double_functions.h"
	.file	24	"/usr/local/cuda/bin/../include/sm_20_atomic_functions.h"
	.file	25	"/usr/local/cuda/bin/../include/sm_20_intrinsics.h"
	.file	26	"/usr/local/cuda/bin/../include/surface_functions.h"
	.file	27	"/usr/local/cuda/bin/../include/texture_fetch_functions.h"
	.file	28	"/usr/local/cuda/bin/../include/math_functions_dbl_ptx3.h"

	.const .align 4 .b8 d_GMMParams[60];
	.const .align 8 .b8 d_GMMData[24];
	.const .align 4 .b8 d_arrImageInfo[8];

	.visible .func (.param .s32 __cudaretf__Z20_cudaUpdateFastBgGMMifffPi) _Z20_cudaUpdateFastBgGMMifffPi (.param .s32 __cudaparmf1__Z20_cudaUpdateFastBgGMMifffPi, .param .f32 __cudaparmf2__Z20_cudaUpdateFastBgGMMifffPi, .param .f32 __cudaparmf3__Z20_cudaUpdateFastBgGMMifffPi, .param .f32 __cudaparmf4__Z20_cudaUpdateFastBgGMMifffPi, .param .u64 __cudaparmf5__Z20_cudaUpdateFastBgGMMifffPi)
	{
	.reg .u32 %r<46>;
	.reg .u64 %rd<46>;
	.reg .f32 %f<73>;
	.reg .pred %p<22>;
	.loc	3	108	0
$LDWbegin__Z20_cudaUpdateFastBgGMMifffPi:
	ld.param.u32 	%r1, [__cudaparmf1__Z20_cudaUpdateFastBgGMMifffPi];
	mov.s32 	%r2, %r1;
	ld.param.f32 	%f1, [__cudaparmf2__Z20_cudaUpdateFastBgGMMifffPi];
	mov.f32 	%f2, %f1;
	ld.param.f32 	%f3, [__cudaparmf3__Z20_cudaUpdateFastBgGMMifffPi];
	mov.f32 	%f4, %f3;
	ld.param.f32 	%f5, [__cudaparmf4__Z20_cudaUpdateFastBgGMMifffPi];
	mov.f32 	%f6, %f5;
	ld.param.u64 	%rd1, [__cudaparmf5__Z20_cudaUpdateFastBgGMMifffPi];
	mov.s64 	%rd2, %rd1;
	.loc	3	118	0
	ld.s32 	%r3, [%rd2+0];
	mov.s32 	%r4, 0;
	setp.gt.s32 	%p1, %r3, %r4;
	@!%p1 bra 	$Lt_0_25090;
	ld.const.f32 	%f7, [d_GMMParams+0];
	mov.f32 	%f8, 0f3f800000;     	// 1
	sub.f32 	%f9, %f8, %f7;
	mov.s32 	%r5, 0;
	mov.s32 	%r6, 1;
	setp.ne.s32 	%p2, %r6, %r5;
	cvt.s64.s32 	%rd3, %r2;
	mov.s64 	%rd4, %rd3;
	ld.const.s32 	%r7, [d_arrImageInfo+0];
	cvt.s64.s32 	%rd5, %r7;
	mul.wide.s32 	%rd6, %r2, 4;
	mul.wide.s32 	%rd7, %r7, 4;
	ld.const.u64 	%rd8, [d_GMMData+8];
	add.u64 	%rd9, %rd6, %rd8;
	ld.const.f32 	%f10, [d_GMMParams+36];
	mov.s32 	%r8, 0;
	mov.f32 	%f11, 0f00000000;    	// 0
	mov.s32 	%r9, 0;
$Lt_0_16386:
 //<loop> Loop body line 118, nesting depth: 1, estimated iterations: unknown
	.loc	3	127	0
	ld.f32 	%f12, [%rd9+0];
	fma.rn.f32 	%f13, %f9, %f12, %f10;
	@!%p2 bra 	$Lt_0_16898;
	.loc	3	134	0
	ld.const.u64 	%rd10, [d_GMMData+0];
	mul.lo.u64 	%rd11, %rd4, 16;
	add.u64 	%rd12, %rd10, %rd11;
	ld.v4.f32 	{%f14,%f15,%f16,%f17}, [%rd12+0];
	.loc	3	146	0
	sub.f32 	%f18, %f15, %f4;
	sub.f32 	%f19, %f14, %f2;
	sub.f32 	%f20, %f16, %f6;
	mul.f32 	%f21, %f18, %f18;
	fma.rn.f32 	%f22, %f19, %f19, %f21;
	fma.rn.f32 	%f23, %f20, %f20, %f22;
	.loc	3	134	0
	ld.const.f32 	%f24, [d_GMMParams+12];
	setp.gt.f32 	%p3, %f24, %f11;
	@!%p3 bra 	$Lt_0_25346;
	ld.const.f32 	%f25, [d_GMMParams+4];
	mul.f32 	%f26, %f25, %f17;
	setp.lt.f32 	%p4, %f23, %f26;
	@!%p4 bra 	$Lt_0_25346;
	mov.s32 	%r9, 1;
$Lt_0_25346:
$L_0_15362:
	.loc	3	150	0
	ld.const.f32 	%f27, [d_GMMParams+8];
	mul.f32 	%f28, %f27, %f17;
	setp.lt.f32 	%p5, %f23, %f28;
	@!%p5 bra 	$Lt_0_17410;
	.loc	20	546	0
	div.rn.f32 	%f29, %f7, %f12;
	.loc	3	161	0
	add.f32 	%f12, %f13, %f7;
	.loc	3	162	0
	mul.f32 	%f30, %f19, %f29;
	sub.f32 	%f14, %f14, %f30;
	.loc	3	163	0
	mul.f32 	%f31, %f18, %f29;
	sub.f32 	%f15, %f15, %f31;
	.loc	3	164	0
	mul.f32 	%f32, %f20, %f29;
	sub.f32 	%f16, %f16, %f32;
	sub.f32 	%f33, %f23, %f17;
	fma.rn.f32 	%f34, %f29, %f33, %f17;
	mov.f32 	%f35, 0f40800000;    	// 4
	setp.lt.f32 	%p6, %f34, %f35;
	@!%p6 bra 	$Lt_0_17922;
	.loc	3	171	0
	mov.f32 	%f36, 0f40800000;    	// 4
	bra.uni 	$Lt_0_17666;
$Lt_0_17922:
	ld.const.f32 	%f37, [d_GMMParams+16];
	mov.f32 	%f38, 0f40a00000;    	// 5
	mul.f32 	%f39, %f37, %f38;
	setp.lt.f32 	%p7, %f39, %f34;
	selp.f32 	%f36, %f39, %f34, %p7;
$Lt_0_17666:
	st.v4.f32 	[%rd12+0], {%f14,%f15,%f16,%f36};
	.loc	3	180	0
	mov.s32 	%r10, %r8;
	mov.u32 	%r11, 0;
	setp.le.s32 	%p8, %r8, %r11;
	@%p8 bra 	$Lt_0_18178;
	mov.s32 	%r12, %r8;
	mov.s32 	%r13, %r12;
$Lt_0_18690:
 //<loop> Loop body line 180, nesting depth: 2, estimated iterations: unknown
	mul.lo.s32 	%r14, %r10, %r7;
	add.s32 	%r15, %r14, %r2;
	sub.s32 	%r16, %r15, %r7;
	cvt.s64.s32 	%rd13, %r16;
	mul.wide.s32 	%rd14, %r16, 4;
	add.u64 	%rd15, %rd8, %rd14;
	ld.f32 	%f40, [%rd15+0];
	setp.gt.f32 	%p9, %f40, %f12;
	@!%p9 bra 	$Lt_0_19202;
	bra.uni 	$Lt_0_18178;
$Lt_0_19202:
	.loc	3	192	0
	cvt.s64.s32 	%rd16, %r15;
	mul.wide.s32 	%rd17, %r15, 16;
	add.u64 	%rd18, %rd10, %rd17;
	ld.v4.f32 	{%f41,%f42,%f43,%f44}, [%rd18+0];
	mul.lo.u64 	%rd19, %rd13, 16;
	add.u64 	%rd20, %rd10, %rd19;
	ld.v4.f32 	{%f45,%f46,%f47,%f48}, [%rd20+0];
	st.v4.f32 	[%rd18+0], {%f45,%f46,%f47,%f48};
	st.v4.f32 	[%rd20+0], {%f41,%f42,%f43,%f44};
	.loc	3	195	0
	mul.wide.s32 	%rd21, %r15, 4;
	add.u64 	%rd22, %rd8, %rd21;
	ld.f32 	%f49, [%rd22+0];
	ld.f32 	%f50, [%rd15+0];
	st.f32 	[%rd22+0], %f50;
	st.f32 	[%rd15+0], %f49;
	.loc	3	180	0
	sub.s32 	%r10, %r10, 1;
	mov.u32 	%r17, 0;
	setp.ne.s32 	%p10, %r10, %r17;
	@%p10 bra 	$Lt_0_18690;
$Lt_0_18178:
$Lt_0_258:
	.loc	3	199	0
	mov.s32 	%r18, 0;
	mov.s32 	%r19, 0;
	setp.ne.s32 	%p2, %r19, %r18;
	bra.uni 	$Lt_0_20226;
$Lt_0_17410:
	.loc	3	205	0
	mov.f32 	%f12, %f13;
	neg.f32 	%f51, %f10;
	setp.lt.f32 	%p11, %f13, %f51;
	@!%p11 bra 	$Lt_0_20226;
	.loc	3	211	0
	sub.s32 	%r3, %r3, 1;
	mov.f32 	%f12, 0f00000000;    	// 0
	bra.uni 	$Lt_0_20226;
$Lt_0_16898:
	.loc	3	221	0
	mov.f32 	%f12, %f13;
	neg.f32 	%f52, %f10;
	setp.lt.f32 	%p12, %f13, %f52;
	@!%p12 bra 	$Lt_0_20226;
	.loc	3	226	0
	sub.s32 	%r3, %r3, 1;
	mov.f32 	%f12, 0f00000000;    	// 0
$Lt_0_20226:
$Lt_0_16642:
	.loc	3	231	0
	add.f32 	%f11, %f12, %f11;
	.loc	3	232	0
	st.f32 	[%rd9+0], %f12;
	.loc	3	124	0
	add.s32 	%r8, %r8, 1;
	add.s64 	%rd4, %rd4, %rd5;
	add.u64 	%rd9, %rd9, %rd7;
	setp.gt.s32 	%p13, %r3, %r8;
	@%p13 bra 	$Lt_0_16386;
	mov.s32 	%r20, 0;
	setp.gt.s32 	%p1, %r3, %r20;
	bra.uni 	$Lt_0_15874;
$Lt_0_25090:
	mov.s32 	%r21, 0;
	mov.s32 	%r22, 1;
	setp.ne.s32 	%p2, %r22, %r21;
	mov.f32 	%f11, 0f00000000;    	// 0
	mov.s32 	%r9, 0;
$Lt_0_15874:
	@!%p1 bra 	$Lt_0_20994;
	mov.s32 	%r23, %r3;
	cvt.s64.s32 	%rd23, %r2;
	ld.const.s32 	%r24, [d_arrImageInfo+0];
	cvt.s64.s32 	%rd24, %r24;
	mul.wide.s32 	%rd6, %r2, 4;
	mul.wide.s32 	%rd7, %r24, 4;
	ld.const.u64 	%rd25, [d_GMMData+8];
	add.u64 	%rd26, %rd25, %rd6;
	mov.s32 	%r25, 0;
	mov.s32 	%r26, %r23;
$Lt_0_21506:
 //<loop> Loop body line 124, nesting depth: 1, estimated iterations: unknown
	.loc	3	240	0
	ld.f32 	%f53, [%rd26+0];
	div.rn.f32 	%f54, %f53, %f11;
	st.f32 	[%rd26+0], %f54;
	add.s32 	%r25, %r25, 1;
	add.u64 	%rd26, %rd26, %rd7;
	setp.ne.s32 	%p14, %r3, %r25;
	@%p14 bra 	$Lt_0_21506;
$Lt_0_20994:
	@!%p2 bra 	$Lt_0_23554;
	.loc	3	246	0
	add.s32 	%r27, %r3, 1;
	ld.const.s32 	%r28, [d_GMMParams+24];
	setp.eq.s32 	%p15, %r28, %r3;
	selp.s32 	%r3, %r3, %r27, %p15;
	.loc	3	257	0
	sub.s32 	%r29, %r3, 1;
	ld.const.s32 	%r7, [d_arrImageInfo+0];
	mul.lo.s32 	%r30, %r29, %r7;
	add.s32 	%r31, %r2, %r30;
	cvt.s64.s32 	%rd27, %r31;
	ld.const.u64 	%rd8, [d_GMMData+8];
	ld.const.f32 	%f7, [d_GMMParams+0];
	mov.f32 	%f55, 0f3f800000;    	// 1
	mov.s32 	%r32, 1;
	setp.eq.s32 	%p16, %r3, %r32;
	selp.f32 	%f56, %f55, %f7, %p16;
	mul.wide.s32 	%rd28, %r31, 4;
	add.u64 	%rd29, %rd8, %rd28;
	st.f32 	[%rd29+0], %f56;
	mov.s32 	%r33, 0;
	setp.gt.s32 	%p17, %r29, %r33;
	@!%p17 bra 	$Lt_0_22530;
	mov.s32 	%r34, %r29;
	mov.f32 	%f57, 0f3f800000;    	// 1
	sub.f32 	%f9, %f57, %f7;
	cvt.s64.s32 	%rd30, %r2;
	cvt.s64.s32 	%rd31, %r7;
	mul.wide.s32 	%rd6, %r2, 4;
	mul.wide.s32 	%rd7, %r7, 4;
	add.u64 	%rd32, %rd6, %rd8;
	mov.s32 	%r35, 0;
	mov.s32 	%r36, %r34;
$Lt_0_23042:
 //<loop> Loop body line 257, nesting depth: 1, estimated iterations: unknown
	.loc	3	267	0
	ld.f32 	%f58, [%rd32+0];
	mul.f32 	%f59, %f58, %f9;
	st.f32 	[%rd32+0], %f59;
	add.s32 	%r35, %r35, 1;
	add.u64 	%rd32, %rd32, %rd7;
	setp.ne.s32 	%p18, %r29, %r35;
	@%p18 bra 	$Lt_0_23042;
$Lt_0_22530:
	.loc	3	275	0
	ld.const.u64 	%rd10, [d_GMMData+0];
	mul.lo.u64 	%rd33, %rd27, 16;
	add.u64 	%rd34, %rd10, %rd33;
	ld.const.f32 	%f60, [d_GMMParams+16];
	st.v4.f32 	[%rd34+0], {%f2,%f4,%f6,%f60};
	.loc	3	279	0
	mov.s32 	%r37, %r29;
	@!%p17 bra 	$Lt_0_23554;
	mov.s32 	%r38, %r29;
	mov.s32 	%r39, %r38;
$Lt_0_24066:
 //<loop> Loop body line 279, nesting depth: 1, estimated iterations: unknown
	mul.lo.s32 	%r40, %r37, %r7;
	add.s32 	%r41, %r40, %r2;
	sub.s32 	%r42, %r41, %r7;
	cvt.s64.s32 	%rd35, %r42;
	mul.wide.s32 	%rd36, %r42, 4;
	add.u64 	%rd37, %rd8, %rd36;
	ld.f32 	%f61, [%rd37+0];
	setp.gt.f32 	%p19, %f61, %f7;
	@!%p19 bra 	$Lt_0_24578;
	bra.uni 	$Lt_0_23554;
$Lt_0_24578:
	.loc	3	291	0
	cvt.s64.s32 	%rd38, %r41;
	mul.wide.s32 	%rd39, %r41, 16;
	add.u64 	%rd40, %rd10, %rd39;
	ld.v4.f32 	{%f62,%f63,%f64,%f65}, [%rd40+0];
	mul.lo.u64 	%rd41, %rd35, 16;
	add.u64 	%rd42, %rd10, %rd41;
	ld.v4.f32 	{%f66,%f67,%f68,%f69}, [%rd42+0];
	st.v4.f32 	[%rd40+0], {%f66,%f67,%f68,%f69};
	st.v4.f32 	[%rd42+0], {%f62,%f63,%f64,%f65};
	.loc	3	294	0
	mul.wide.s32 	%rd43, %r41, 4;
	add.u64 	%rd44, %rd8, %rd43;
	ld.f32 	%f70, [%rd44+0];
	ld.f32 	%f71, [%rd37+0];
	st.f32 	[%rd44+0], %f71;
	st.f32 	[%rd37+0], %f70;
	.loc	3	279	0
	sub.s32 	%r37, %r37, 1;
	mov.u32 	%r43, 0;
	setp.ne.s32 	%p20, %r37, %r43;
	@%p20 bra 	$Lt_0_24066;
$Lt_0_23554:
$Lt_0_514:
$Lt_0_22018:
	.loc	3	302	0
	st.s32 	[%rd2+0], %r3;
	.loc	3	304	0
	mov.s32 	%r44, %r9;
	st.param.s32 	[__cudaretf__Z20_cudaUpdateFastBgGMMifffPi], %r44;
	ret;
$LDWend__Z20_cudaUpdateFastBgGMMifffPi:
	} // _Z20_cudaUpdateFastBgGMMifffPi

	.visible .func (.param .s32 __cudaretf__Z20_cudaRemoveShadowGMMifffi) _Z20_cudaRemoveShadowGMMifffi (.param .s32 __cudaparmf1__Z20_cudaRemoveShadowGMMifffi, .param .f32 __cudaparmf2__Z20_cudaRemoveShadowGMMifffi, .param .f32 __cudaparmf3__Z20_cudaRemoveShadowGMMifffi, .param .f32 __cudaparmf4__Z20_cudaRemoveShadowGMMifffi, .param .s32 __cudaparmf5__Z20_cudaRemoveShadowGMMifffi)
	{
	.reg .u32 %r<19>;
	.reg .u64 %rd<11>;
	.reg .f32 %f<38>;
	.reg .pred %p<8>;
	.loc	3	312	0
$LDWbegin__Z20_cudaRemoveShadowGMMifffi:
	ld.param.u32 	%r1, [__cudaparmf1__Z20_cudaRemoveShadowGMMifffi];
	mov.s32 	%r2, %r1;
	ld.param.f32 	%f1, [__cudaparmf2__Z20_cudaRemoveShadowGMMifffi];
	mov.f32 	%f2, %f1;
	ld.param.f32 	%f3, [__cudaparmf3__Z20_cudaRemoveShadowGMMifffi];
	mov.f32 	%f4, %f3;
	ld.param.f32 	%f5, [__cudaparmf4__Z20_cudaRemoveShadowGMMifffi];
	mov.f32 	%f6, %f5;
	ld.param.u32 	%r3, [__cudaparmf5__Z20_cudaRemoveShadowGMMifffi];
	mov.s32 	%r4, %r3;
	mov.u32 	%r5, 0;
	setp.le.s32 	%p1, %r4, %r5;
	@%p1 bra 	$Lt_1_6146;
	mov.s32 	%r6, %r4;
	cvt.s64.s32 	%rd1, %r2;
	mul.wide.s32 	%rd2, %r2, 16;
	ld.const.u64 	%rd3, [d_GMMData+8];
	ld.const.u64 	%rd4, [d_GMMData+0];
	mov.s32 	%r7, 0;
	mov.f32 	%f7, 0f00000000;     	// 0
	mov.s32 	%r8, %r6;
$Lt_1_4354:
 //<loop> Loop body line 312, nesting depth: 1, estimated iterations: unknown
	.loc	3	325	0
	add.u64 	%rd5, %rd2, %rd4;
	ld.v4.f32 	{%f8,%f9,%f10,_}, [%rd5+0];
	.loc	3	327	0
	mul.lo.u64 	%rd6, %rd1, 4;
	add.u64 	%rd7, %rd3, %rd6;
	ld.f32 	%f11, [%rd7+0];
	add.f32 	%f7, %f11, %f7;
	.loc	3	334	0
	mul.f32 	%f12, %f9, %f9;
	fma.rn.f32 	%f13, %f8, %f8, %f12;
	fma.rn.f32 	%f14, %f10, %f10, %f13;
	mov.f32 	%f15, 0f00000000;    	// 0
	setp.eq.f32 	%p2, %f14, %f15;
	@%p2 bra 	$Lt_1_6146;
	.loc	3	336	0
	mul.f32 	%f16, %f4, %f9;
	fma.rn.f32 	%f17, %f2, %f8, %f16;
	fma.rn.f32 	%f18, %f6, %f10, %f17;
	div.rn.f32 	%f19, %f18, %f14;
	ld.const.f32 	%f20, [d_GMMParams+32];
	set.le.u32.f32 	%r9, %f20, %f19;
	neg.s32 	%r10, %r9;
	mov.f32 	%f21, 0f3f800000;    	// 1
	set.le.u32.f32 	%r11, %f19, %f21;
	neg.s32 	%r12, %r11;
	and.b32 	%r13, %r10, %r12;
	mov.u32 	%r14, 0;
	setp.eq.s32 	%p3, %r13, %r14;
	@%p3 bra 	$Lt_1_5378;
	mul.f32 	%f22, %f9, %f19;
	sub.f32 	%f23, %f22, %f4;
	mul.f32 	%f24, %f8, %f19;
	sub.f32 	%f25, %f24, %f2;
	mul.f32 	%f26, %f10, %f19;
	sub.f32 	%f27, %f26, %f6;
	mul.f32 	%f28, %f23, %f23;
	fma.rn.f32 	%f29, %f25, %f25, %f28;
	fma.rn.f32 	%f30, %f27, %f27, %f29;
	ld.f32 	%f31, [%rd5+12];
	ld.const.f32 	%f32, [d_GMMParams+4];
	mul.f32 	%f33, %f31, %f32;
	mul.f32 	%f34, %f19, %f33;
	mul.f32 	%f35, %f19, %f34;
	setp.lt.f32 	%p4, %f30, %f35;
	@!%p4 bra 	$Lt_1_5378;
	.loc	3	352	0
	mov.s32 	%r15, 2;
	bra.uni 	$LBB12__Z20_cudaRemoveShadowGMMifffi;
$Lt_1_5378:
$Lt_1_4610:
	.loc	3	357	0
	ld.const.f32 	%f36, [d_GMMParams+12];
	setp.lt.f32 	%p5, %f36, %f7;
	@%p5 bra 	$Lt_1_6146;
	.loc	3	322	0
	add.s32 	%r7, %r7, 1;
	ld.const.s32 	%r16, [d_arrImageInfo+0];
	cvt.s64.s32 	%rd8, %r16;
	add.s64 	%rd1, %rd1, %rd8;
	mul.wide.s32 	%rd9, %r16, 16;
	add.u64 	%rd2, %rd2, %rd9;
	setp.ne.s32 	%p6, %r4, %r7;
	@%p6 bra 	$Lt_1_4354;
$Lt_1_6146:
$Lt_1_258:
	.loc	3	360	0
	mov.s32 	%r15, 0;
$LBB12__Z20_cudaRemoveShadowGMMifffi:
	mov.s32 	%r17, %r15;
	st.param.s32 	[__cudaretf__Z20_cudaRemoveShadowGMMifffi], %r17;
	ret;
$LDWend__Z20_cudaRemoveShadowGMMifffi:
	} // _Z20_cudaRemoveShadowGMMifffi

	.visible .func _Z30_cudaReplacePixelBackgroundGMMiP6uchar4 (.param .s32 __cudaparmf1__Z30_cudaReplacePixelBackgroundGMMiP6uchar4, .param .u64 __cudaparmf2__Z30_cudaReplacePixelBackgroundGMMiP6uchar4)
	{
	.reg .u16 %rh<3>;
	.reg .u32 %r<8>;
	.reg .u64 %rd<8>;
	.reg .f32 %f<5>;
	// __cuda_local_var_32907_9_non_const_tmp = 16
	.loc	3	367	0
$LDWbegin__Z30_cudaReplacePixelBackgroundGMMiP6uchar4:
	ld.param.u32 	%r1, [__cudaparmf1__Z30_cudaReplacePixelBackgroundGMMiP6uchar4];
	mov.s32 	%r2, %r1;
	ld.param.u64 	%rd1, [__cudaparmf2__Z30_cudaReplacePixelBackgroundGMMiP6uchar4];
	mov.s64 	%rd2, %rd1;
	.loc	3	370	0
	ld.const.u64 	%rd3, [d_GMMData+0];
	cvt.s64.s32 	%rd4, %r2;
	mul.wide.s32 	%rd5, %r2, 16;
	add.u64 	%rd6, %rd3, %rd5;
	ld.v4.f32 	{%f1,%f2,%f3,_}, [%rd6+0];
	.loc	3	374	0
	cvt.rzi.u32.f32 	%r3, %f3;
	cvt.rzi.u32.f32 	%r4, %f2;
	cvt.rzi.u32.f32 	%r5, %f1;
	cvt.u32.u8 	%r6, %rh1;
	st.v4.u8 	[%rd2+0], {%r3,%r4,%r5,%r6};
	.loc	3	375	0
	ret;
$LDWend__Z30_cudaReplacePixelBackgroundGMMiP6uchar4:
	} // _Z30_cudaReplacePixelBackgroundGMMiP6uchar4



// ===== COMPILED SASS (sm_100) =====

	.target	sm_100

	.elftype	@"ET_EXEC"


//--------------------- .note.nv.tkinfo           --------------------------
	.section	.note.nv.tkinfo,"",@"SHT_NOTE"
	.sectionflags	@"SHF_NOTE_NV_TKINFO"
	.tkinfo
        /*0018*/ 	.word	0x00000002
        /*0030*/ 	.string	""
        /*0030*/ 	.string	"ptxas"
        /*0030*/ 	.string	"Cuda compilation tools, release 13.0, V13.0.88"
        /*0030*/ 	.string	"Build cuda_13.0.r13.0/compiler.36424714_0"
        /*0030*/ 	.string	"-arch sm_100 "



//--------------------- .note.nv.cuinfo           --------------------------
	.section	.note.nv.cuinfo,"",@"SHT_NOTE"
	.sectionflags	@"SHF_NOTE_NV_CUINFO"
        /*0018*/ 	.short	0x0002
        /*001a*/ 	.short	0x0014
        /*001c*/ 	.short	0x0082
	.zero		2


//--------------------- .nv.info                  --------------------------
	.section	.nv.info,"",@"SHT_CUDA_INFO"
	.align	4


	//----- nvinfo : EIATTR_MERCURY_ISA_VERSION
	.align		4
        /*0000*/ 	.byte	0x03, 0x5f
        /*0002*/ 	.short	0x0101


//--------------------- .nv.compat                --------------------------
	.section	.nv.compat,"",@"SHT_CUDA_COMPAT_INFO"
	.align	4
        /*0000*/ 	.byte	0x02, 0x09, 0x00, 0x00, 0x02, 0x02, 0x01, 0x00, 0x02, 0x05, 0x05, 0x00, 0x03, 0x07, 0x01, 0x01
        /*0010*/ 	.byte	0x02, 0x03, 0x00, 0x00, 0x02, 0x06, 0x01, 0x00, 0x04, 0x0b, 0x08, 0x00, 0x00, 0x00, 0x00, 0x00
        /*0020*/ 	.byte	0x00, 0x00, 0x00, 0x00


//--------------------- .nv.callgraph             --------------------------
	.section	.nv.callgraph,"",@"SHT_CUDA_CALLGRAPH"
	.align	4
	.sectionentsize	8
	.align		4
        /*0000*/ 	.word	0x00000000
	.align		4
        /*0004*/ 	.word	0xffffffff
	.align		4
        /*0008*/ 	.word	0x00000000
	.align		4
        /*000c*/ 	.word	0xfffffffe
	.align		4
        /*0010*/ 	.word	0x00000000
	.align		4
        /*0014*/ 	.word	0xfffffffd
	.align		4
        /*0018*/ 	.word	0x00000000
	.align		4
        /*001c*/ 	.word	0xfffffffc


//--------------------- .nv.constant3             --------------------------
	.section	.nv.constant3,"a",@progbits
	.align	8
.nv.constant3:
	.type		d_GMMParams,@object
	.size		d_GMMParams,(.L_0 - d_GMMParams)
d_GMMParams:
	.zero		60
.L_0:
	.zero		4
	.type		d_GMMData,@object
	.size		d_GMMData,(d_arrImageInfo - d_GMMData)
d_GMMData:
	.zero		24
	.type		d_arrImageInfo,@object
	.size		d_arrImageInfo,(.L_2 - d_arrImageInfo)
d_arrImageInfo:
	.zero		8
.L_2:


//--------------------- .nv.shared.reserved.0     --------------------------
	.section	.nv.shared.reserved.0,"aw",@nobits
	.weak		__nv_reservedSMEM_offset_0_alias
	.size		__nv_reservedSMEM_offset_0_alias, 0, 64
	.other		__nv_reservedSMEM_offset_0_alias,@"STO_CUDA_RESERVED_SHARED STV_DEFAULT"
__nv_reservedSMEM_offset_0_alias:
	.zero		0
	.zero		64


//--------------------- SYMBOLS --------------------------

	.type		.nv.reservedSmem.offset0,@object
	.size		.nv.reservedSmem.offset0,0x4
